//
// Generated by NVIDIA NVVM Compiler
//
// Compiler Build ID: CL-36424714
// Cuda compilation tools, release 13.0, V13.0.88
// Based on NVVM 20.0.0
//

.version 9.0
.target sm_100
.address_size 64

	// .globl	histgramMakerKernel_SharedMemAtomics
// _ZZ36histgramMakerKernel_SharedMemAtomicsE11sh_histgram has been demoted

.visible .entry histgramMakerKernel_SharedMemAtomics(
	.param .u64 .ptr .align 1 histgramMakerKernel_SharedMemAtomics_param_0,
	.param .u64 .ptr .align 1 histgramMakerKernel_SharedMemAtomics_param_1,
	.param .u32 histgramMakerKernel_SharedMemAtomics_param_2
)
{
	.reg .pred 	%p<19>;
	.reg .b16 	%rs<6>;
	.reg .b32 	%r<157>;
	.reg .b64 	%rd<27>;
	// demoted variable
	.shared .align 4 .b8 _ZZ36histgramMakerKernel_SharedMemAtomicsE11sh_histgram[1024];
	ld.param.u64 	%rd7, [histgramMakerKernel_SharedMemAtomics_param_0];
	ld.param.u64 	%rd8, [histgramMakerKernel_SharedMemAtomics_param_1];
	ld.param.u32 	%r62, [histgramMakerKernel_SharedMemAtomics_param_2];
	cvta.to.global.u64 	%rd1, %rd8;
	cvta.to.global.u64 	%rd2, %rd7;
	mov.u32 	%r156, %tid.x;
	setp.gt.u32 	%p1, %r156, 255;
	@%p1 bra 	$L__BB0_7;
	mov.u32 	%r2, %ntid.x;
	add.s32 	%r63, %r156, %r2;
	max.u32 	%r64, %r63, 256;
	setp.lt.u32 	%p2, %r63, 256;
	selp.u32 	%r65, 1, 0, %p2;
	add.s32 	%r66, %r63, %r65;
	sub.s32 	%r67, %r64, %r66;
	div.u32 	%r68, %r67, %r2;
	add.s32 	%r3, %r68, %r65;
	and.b32  	%r69, %r3, 3;
	setp.eq.s32 	%p3, %r69, 3;
	mov.u32 	%r144, %r156;
	@%p3 bra 	$L__BB0_4;
	add.s32 	%r70, %r3, 1;
	and.b32  	%r71, %r70, 3;
	shl.b32 	%r72, %r156, 2;
	mov.u32 	%r73, _ZZ36histgramMakerKernel_SharedMemAtomicsE11sh_histgram;
	add.s32 	%r141, %r73, %r72;
	shl.b32 	%r5, %r2, 2;
	neg.s32 	%r140, %r71;
	mad.lo.s32 	%r144, %r2, %r71, %r156;
$L__BB0_3:
	.pragma "nounroll";
	mov.b32 	%r74, 0;
	st.shared.u32 	[%r141], %r74;
	add.s32 	%r141, %r141, %r5;
	add.s32 	%r140, %r140, 1;
	setp.ne.s32 	%p4, %r140, 0;
	@%p4 bra 	$L__BB0_3;
$L__BB0_4:
	setp.lt.u32 	%p5, %r3, 3;
	@%p5 bra 	$L__BB0_7;
	shl.b32 	%r13, %r2, 2;
	shl.b32 	%r75, %r144, 2;
	mov.u32 	%r76, _ZZ36histgramMakerKernel_SharedMemAtomicsE11sh_histgram;
	add.s32 	%r143, %r76, %r75;
	shl.b32 	%r15, %r2, 4;
	shl.b32 	%r16, %r2, 3;
	mul.lo.s32 	%r17, %r2, 12;
$L__BB0_6:
	mov.b32 	%r77, 0;
	st.shared.u32 	[%r143], %r77;
	add.s32 	%r78, %r143, %r13;
	st.shared.u32 	[%r78], %r77;
	add.s32 	%r79, %r143, %r16;
	st.shared.u32 	[%r79], %r77;
	add.s32 	%r80, %r143, %r17;
	st.shared.u32 	[%r80], %r77;
	add.s32 	%r144, %r144, %r13;
	add.s32 	%r143, %r143, %r15;
	setp.lt.u32 	%p6, %r144, 256;
	@%p6 bra 	$L__BB0_6;
$L__BB0_7:
	bar.sync 	0;
	mov.u32 	%r81, %nctaid.x;
	mov.u32 	%r22, %ntid.x;
	mul.lo.s32 	%r23, %r81, %r22;
	mov.u32 	%r82, %ctaid.x;
	mad.lo.s32 	%r147, %r22, %r82, %r156;
	setp.ge.s32 	%p7, %r147, %r62;
	@%p7 bra 	$L__BB0_14;
	add.s32 	%r83, %r147, %r23;
	max.s32 	%r84, %r62, %r83;
	setp.lt.s32 	%p8, %r83, %r62;
	selp.u32 	%r85, 1, 0, %p8;
	add.s32 	%r86, %r83, %r85;
	sub.s32 	%r87, %r84, %r86;
	div.u32 	%r88, %r87, %r23;
	add.s32 	%r25, %r88, %r85;
	and.b32  	%r89, %r25, 3;
	setp.eq.s32 	%p9, %r89, 3;
	@%p9 bra 	$L__BB0_11;
	add.s32 	%r90, %r25, 1;
	and.b32  	%r91, %r90, 3;
	neg.s32 	%r145, %r91;
$L__BB0_10:
	.pragma "nounroll";
	cvt.s64.s32 	%rd9, %r147;
	add.s64 	%rd10, %rd1, %rd9;
	ld.global.u8 	%rs1, [%rd10];
	mul.wide.u16 	%r92, %rs1, 4;
	mov.u32 	%r93, _ZZ36histgramMakerKernel_SharedMemAtomicsE11sh_histgram;
	add.s32 	%r94, %r93, %r92;
	atom.shared.add.u32 	%r95, [%r94], 1;
	add.s32 	%r147, %r147, %r23;
	add.s32 	%r145, %r145, 1;
	setp.ne.s32 	%p10, %r145, 0;
	@%p10 bra 	$L__BB0_10;
$L__BB0_11:
	setp.lt.u32 	%p11, %r25, 3;
	@%p11 bra 	$L__BB0_14;
	mov.u32 	%r97, _ZZ36histgramMakerKernel_SharedMemAtomicsE11sh_histgram;
	cvt.s64.s32 	%rd13, %r23;
	shl.b32 	%r109, %r23, 2;
$L__BB0_13:
	cvt.s64.s32 	%rd11, %r147;
	add.s64 	%rd12, %rd1, %rd11;
	ld.global.u8 	%rs2, [%rd12];
	mul.wide.u16 	%r96, %rs2, 4;
	add.s32 	%r98, %r97, %r96;
	atom.shared.add.u32 	%r99, [%r98], 1;
	add.s64 	%rd14, %rd12, %rd13;
	ld.global.u8 	%rs3, [%rd14];
	mul.wide.u16 	%r100, %rs3, 4;
	add.s32 	%r101, %r97, %r100;
	atom.shared.add.u32 	%r102, [%r101], 1;
	add.s64 	%rd15, %rd14, %rd13;
	ld.global.u8 	%rs4, [%rd15];
	mul.wide.u16 	%r103, %rs4, 4;
	add.s32 	%r104, %r97, %r103;
	atom.shared.add.u32 	%r105, [%r104], 1;
	add.s64 	%rd16, %rd15, %rd13;
	ld.global.u8 	%rs5, [%rd16];
	mul.wide.u16 	%r106, %rs5, 4;
	add.s32 	%r107, %r97, %r106;
	atom.shared.add.u32 	%r108, [%r107], 1;
	add.s32 	%r147, %r109, %r147;
	setp.lt.s32 	%p12, %r147, %r62;
	@%p12 bra 	$L__BB0_13;
$L__BB0_14:
	setp.gt.u32 	%p13, %r156, 255;
	bar.sync 	0;
	@%p13 bra 	$L__BB0_21;
	add.s32 	%r110, %r156, %r22;
	max.u32 	%r111, %r110, 256;
	setp.lt.u32 	%p14, %r110, 256;
	selp.u32 	%r112, 1, 0, %p14;
	add.s32 	%r113, %r110, %r112;
	sub.s32 	%r114, %r111, %r113;
	div.u32 	%r115, %r114, %r22;
	add.s32 	%r34, %r115, %r112;
	and.b32  	%r116, %r34, 3;
	setp.eq.s32 	%p15, %r116, 3;
	@%p15 bra 	$L__BB0_18;
	add.s32 	%r117, %r34, 1;
	and.b32  	%r118, %r117, 3;
	shl.b32 	%r119, %r156, 2;
	mov.u32 	%r120, _ZZ36histgramMakerKernel_SharedMemAtomicsE11sh_histgram;
	add.s32 	%r150, %r120, %r119;
	shl.b32 	%r36, %r22, 2;
	mul.wide.u32 	%rd17, %r156, 4;
	add.s64 	%rd26, %rd2, %rd17;
	mul.wide.u32 	%rd4, %r22, 4;
	neg.s32 	%r149, %r118;
	mad.lo.s32 	%r156, %r22, %r118, %r156;
$L__BB0_17:
	.pragma "nounroll";
	ld.shared.u32 	%r121, [%r150];
	atom.global.add.u32 	%r122, [%rd26], %r121;
	add.s32 	%r150, %r150, %r36;
	add.s64 	%rd26, %rd26, %rd4;
	add.s32 	%r149, %r149, 1;
	setp.ne.s32 	%p16, %r149, 0;
	@%p16 bra 	$L__BB0_17;
$L__BB0_18:
	setp.lt.u32 	%p17, %r34, 3;
	@%p17 bra 	$L__BB0_21;
	shl.b32 	%r123, %r22, 1;
	add.s32 	%r155, %r156, %r123;
	shl.b32 	%r45, %r22, 2;
	mad.lo.s32 	%r154, %r22, 3, %r156;
	add.s32 	%r153, %r22, %r156;
	shl.b32 	%r124, %r156, 2;
	mov.u32 	%r125, _ZZ36histgramMakerKernel_SharedMemAtomicsE11sh_histgram;
	add.s32 	%r152, %r125, %r124;
	shl.b32 	%r49, %r22, 4;
	shl.b32 	%r50, %r22, 3;
	mul.lo.s32 	%r51, %r22, 12;
$L__BB0_20:
	mul.wide.u32 	%rd18, %r156, 4;
	add.s64 	%rd19, %rd2, %rd18;
	ld.shared.u32 	%r126, [%r152];
	atom.global.add.u32 	%r127, [%rd19], %r126;
	add.s32 	%r128, %r156, %r22;
	mul.wide.u32 	%rd20, %r153, 4;
	add.s64 	%rd21, %rd2, %rd20;
	add.s32 	%r129, %r152, %r45;
	ld.shared.u32 	%r130, [%r129];
	atom.global.add.u32 	%r131, [%rd21], %r130;
	add.s32 	%r132, %r128, %r22;
	mul.wide.u32 	%rd22, %r155, 4;
	add.s64 	%rd23, %rd2, %rd22;
	add.s32 	%r133, %r152, %r50;
	ld.shared.u32 	%r134, [%r133];
	atom.global.add.u32 	%r135, [%rd23], %r134;
	add.s32 	%r136, %r132, %r22;
	mul.wide.u32 	%rd24, %r154, 4;
	add.s64 	%rd25, %rd2, %rd24;
	add.s32 	%r137, %r152, %r51;
	ld.shared.u32 	%r138, [%r137];
	atom.global.add.u32 	%r139, [%rd25], %r138;
	add.s32 	%r156, %r136, %r22;
	add.s32 	%r155, %r155, %r45;
	add.s32 	%r154, %r154, %r45;
	add.s32 	%r153, %r153, %r45;
	add.s32 	%r152, %r152, %r49;
	setp.lt.u32 	%p18, %r156, 256;
	@%p18 bra 	$L__BB0_20;
$L__BB0_21:
	ret;

}


// ===== COMPILED SASS (sm_100) =====

	.target	sm_100

	.elftype	@"ET_EXEC"


//--------------------- .note.nv.tkinfo           --------------------------
	.section	.note.nv.tkinfo,"",@"SHT_NOTE"
	.sectionflags	@"SHF_NOTE_NV_TKINFO"
	.tkinfo
        /*0018*/ 	.word	0x00000002
        /*0030*/ 	.string	""
        /*0030*/ 	.string	"ptxas"
        /*0030*/ 	.string	"Cuda compilation tools, release 13.0, V13.0.88"
        /*0030*/ 	.string	"Build cuda_13.0.r13.0/compiler.36424714_0"
        /*0030*/ 	.string	"-arch sm_100 -m 64 "



//--------------------- .note.nv.cuinfo           --------------------------
	.section	.note.nv.cuinfo,"",@"SHT_NOTE"
	.sectionflags	@"SHF_NOTE_NV_CUINFO"
        /*0018*/ 	.short	0x0002
        /*001a*/ 	.short	0x0064
        /*001c*/ 	.short	0x0082
	.zero		2


//--------------------- .nv.info                  --------------------------
	.section	.nv.info,"",@"SHT_CUDA_INFO"
	.align	4


	//----- nvinfo : EIATTR_REGCOUNT
	.align		4
        /*0000*/ 	.byte	0x04, 0x2f
        /*0002*/ 	.short	(.L_1 - .L_0)
	.align		4
.L_0:
        /*0004*/ 	.word	index@(histgramMakerKernel_SharedMemAtomics)
        /*0008*/ 	.word	0x0000001a


	//----- nvinfo : EIATTR_FRAME_SIZE
	.align		4
.L_1:
        /*000c*/ 	.byte	0x04, 0x11
        /*000e*/ 	.short	(.L_3 - .L_2)
	.align		4
.L_2:
        /*0010*/ 	.word	index@(histgramMakerKernel_SharedMemAtomics)
        /*0014*/ 	.word	0x00000000


	//----- nvinfo : EIATTR_MIN_STACK_SIZE
	.align		4
.L_3:
        /*0018*/ 	.byte	0x04, 0x12
        /*001a*/ 	.short	(.L_5 - .L_4)
	.align		4
.L_4:
        /*001c*/ 	.word	index@(histgramMakerKernel_SharedMemAtomics)
        /*0020*/ 	.word	0x00000000
.L_5:


//--------------------- .nv.compat                --------------------------
	.section	.nv.compat,"",@"SHT_CUDA_COMPAT_INFO"
	.align	4
        /*0000*/ 	.byte	0x02, 0x09, 0x00, 0x00, 0x02, 0x02, 0x01, 0x00, 0x02, 0x05, 0x05, 0x00, 0x03, 0x07, 0x01, 0x01
        /*0010*/ 	.byte	0x02, 0x03, 0x00, 0x00, 0x02, 0x06, 0x01, 0x00, 0x04, 0x0b, 0x08, 0x00, 0x09, 0x00, 0x00, 0x00
        /*0020*/ 	.byte	0x00, 0x00, 0x00, 0x00


//--------------------- .nv.info.histgramMakerKernel_SharedMemAtomics --------------------------
	.section	.nv.info.histgramMakerKernel_SharedMemAtomics,"",@"SHT_CUDA_INFO"
	.sectionflags	@""
	.align	4


	//----- nvinfo : EIATTR_CUDA_API_VERSION
	.align		4
        /*0000*/ 	.byte	0x04, 0x37
        /*0002*/ 	.short	(.L_7 - .L_6)
.L_6:
        /*0004*/ 	.word	0x00000082


	//----- nvinfo : EIATTR_KPARAM_INFO
	.align		4
.L_7:
        /*0008*/ 	.byte	0x04, 0x17
        /*000a*/ 	.short	(.L_9 - .L_8)
.L_8:
        /*000c*/ 	.word	0x00000000
        /*0010*/ 	.short	0x0002
        /*0012*/ 	.short	0x0010
        /*0014*/ 	.byte	0x00, 0xf0, 0x11, 0x00


	//----- nvinfo : EIATTR_KPARAM_INFO
	.align		4
.L_9:
        /*0018*/ 	.byte	0x04, 0x17
        /*001a*/ 	.short	(.L_11 - .L_10)
.L_10:
        /*001c*/ 	.word	0x00000000
        /*0020*/ 	.short	0x0001
        /*0022*/ 	.short	0x0008
        /*0024*/ 	.byte	0x00, 0xf5, 0x21, 0x00


	//----- nvinfo : EIATTR_KPARAM_INFO
	.align		4
.L_11:
        /*0028*/ 	.byte	0x04, 0x17
        /*002a*/ 	.short	(.L_13 - .L_12)
.L_12:
        /*002c*/ 	.word	0x00000000
        /*0030*/ 	.short	0x0000
        /*0032*/ 	.short	0x0000
        /*0034*/ 	.byte	0x00, 0xf5, 0x21, 0x00


	//----- nvinfo : EIATTR_SPARSE_MMA_MASK
	.align		4
.L_13:
        /*0038*/ 	.byte	0x03, 0x50
        /*003a*/ 	.short	0x0000


	//----- nvinfo : EIATTR_MAXREG_COUNT
	.align		4
        /*003c*/ 	.byte	0x03, 0x1b
        /*003e*/ 	.short	0x00ff


	//----- nvinfo : EIATTR_NUM_BARRIERS
	.align		4
        /*0040*/ 	.byte	0x02, 0x4c
        /*0042*/ 	.byte	0x01
	.zero		1


	//----- nvinfo : EIATTR_MERCURY_ISA_VERSION
	.align		4
        /*0044*/ 	.byte	0x03, 0x5f
        /*0046*/ 	.short	0x0101


	//----- nvinfo : EIATTR_VRC_CTA_INIT_COUNT
	.align		4
        /*0048*/ 	.byte	0x02, 0x4a
	.zero		1
	.zero		1


	//----- nvinfo : EIATTR_EXIT_INSTR_OFFSETS
	.align		4
        /*004c*/ 	.byte	0x04, 0x1c
        /*004e*/ 	.short	(.L_15 - .L_14)


	//   ....[0]....
.L_14:
        /*0050*/ 	.word	0x000009c0


	//   ....[1]....
        /*0054*/ 	.word	0x00000cc0


	//   ....[2]....
        /*0058*/ 	.word	0x00000ec0


	//----- nvinfo : EIATTR_CRS_STACK_SIZE
	.align		4
.L_15:
        /*005c*/ 	.byte	0x04, 0x1e
        /*005e*/ 	.short	(.L_17 - .L_16)
.L_16:
        /*0060*/ 	.word	0x00000000


	//----- nvinfo : EIATTR_CBANK_PARAM_SIZE
	.align		4
.L_17:
        /*0064*/ 	.byte	0x03, 0x19
        /*0066*/ 	.short	0x0014


	//----- nvinfo : EIATTR_PARAM_CBANK
	.align		4
        /*0068*/ 	.byte	0x04, 0x0a
        /*006a*/ 	.short	(.L_19 - .L_18)
	.align		4
.L_18:
        /*006c*/ 	.word	index@(.nv.constant0.histgramMakerKernel_SharedMemAtomics)
        /*0070*/ 	.short	0x0380
        /*0072*/ 	.short	0x0014


	//----- nvinfo : EIATTR_SW_WAR
	.align		4
.L_19:
        /*0074*/ 	.byte	0x04, 0x36
        /*0076*/ 	.short	(.L_21 - .L_20)
.L_20:
        /*0078*/ 	.word	0x00000008
.L_21:


//--------------------- .nv.callgraph             --------------------------
	.section	.nv.callgraph,"",@"SHT_CUDA_CALLGRAPH"
	.align	4
	.sectionentsize	8
	.align		4
        /*0000*/ 	.word	0x00000000
	.align		4
        /*0004*/ 	.word	0xffffffff
	.align		4
        /*0008*/ 	.word	0x00000000
	.align		4
        /*000c*/ 	.word	0xfffffffe
	.align		4
        /*0010*/ 	.word	0x00000000
	.align		4
        /*0014*/ 	.word	0xfffffffd
	.align		4
        /*0018*/ 	.word	0x00000000
	.align		4
        /*001c*/ 	.word	0xfffffffc


//--------------------- .text.histgramMakerKernel_SharedMemAtomics --------------------------
	.section	.text.histgramMakerKernel_SharedMemAtomics,"ax",@progbits
	.align	128
        .global         histgramMakerKernel_SharedMemAtomics
        .type           histgramMakerKernel_SharedMemAtomics,@function
        .size           histgramMakerKernel_SharedMemAtomics,(.L_x_17 - histgramMakerKernel_SharedMemAtomics)
        .other          histgramMakerKernel_SharedMemAtomics,@"STO_CUDA_ENTRY STV_DEFAULT"
histgramMakerKernel_SharedMemAtomics:
.text.histgramMakerKernel_SharedMemAtomics:
[----:B------:R-:W-:Y:S01]  /*0000*/  LDC R1, c[0x0][0x37c] ;  /* 0x0000df00ff017b82 */ /* 0x000fe20000000800 */
[----:B------:R-:W0:Y:S01]  /*0010*/  S2R R0, SR_TID.X ;  /* 0x0000000000007919 */ /* 0x000e220000002100 */
[----:B------:R-:W-:Y:S01]  /*0020*/  BSSY.RECONVERGENT B0, `(.L_x_0) ;  /* 0x0000040000007945 */ /* 0x000fe20003800200 */
[----:B0-----:R-:W-:-:S13]  /*0030*/  ISETP.GT.U32.AND P0, PT, R0, 0xff, PT ;  /* 0x000000ff0000780c */ /* 0x001fda0003f04070 */
[----:B------:R-:W-:Y:S05]  /*0040*/  @P0 BRA `(.L_x_1) ;  /* 0x0000000000f40947 */ /* 0x000fea0003800000 */
[----:B------:R-:W0:Y:S01]  /*0050*/  LDC R10, c[0x0][0x360] ;  /* 0x0000d800ff0a7b82 */ /* 0x000e220000000800 */
[----:B------:R-:W-:Y:S01]  /*0060*/  BSSY.RECONVERGENT B1, `(.L_x_2) ;  /* 0x000002b000017945 */ /* 0x000fe20003800200 */
[----:B0-----:R-:W0:Y:S01]  /*0070*/  I2F.U32.RP R7, R10 ;  /* 0x0000000a00077306 */ /* 0x001e220000209000 */
[----:B------:R-:W-:Y:S01]  /*0080*/  IMAD.IADD R4, R0, 0x1, R10 ;  /* 0x0000000100047824 */ /* 0x000fe200078e020a */
[----:B------:R-:W-:-:S04]  /*0090*/  ISETP.NE.U32.AND P2, PT, R10, RZ, PT ;  /* 0x000000ff0a00720c */ /* 0x000fc80003f45070 */
[C---:B------:R-:W-:Y:S02]  /*00a0*/  ISETP.GE.U32.AND P0, PT, R4.reuse, 0x100, PT ;  /* 0x000001000400780c */ /* 0x040fe40003f06070 */
[----:B------:R-:W-:Y:S02]  /*00b0*/  VIMNMX.U32 R5, PT, PT, R4, 0x100, !PT ;  /* 0x0000010004057848 */ /* 0x000fe40007fe0000 */
[----:B------:R-:W-:-:S04]  /*00c0*/  SEL R6, RZ, 0x1, P0 ;  /* 0x00000001ff067807 */ /* 0x000fc80000000000 */
[----:B------:R-:W-:Y:S01]  /*00d0*/  IADD3 R5, PT, PT, R5, -R4, -R6 ;  /* 0x8000000405057210 */ /* 0x000fe20007ffe806 */
[----:B0-----:R-:W0:Y:S02]  /*00e0*/  MUFU.RCP R7, R7 ;  /* 0x0000000700077308 */ /* 0x001e240000001000 */
[----:B0-----:R-:W-:-:S06]  /*00f0*/  VIADD R2, R7, 0xffffffe ;  /* 0x0ffffffe07027836 */ /* 0x001fcc0000000000 */
[----:B------:R0:W1:Y:S02]  /*0100*/  F2I.FTZ.U32.TRUNC.NTZ R3, R2 ;  /* 0x0000000200037305 */ /* 0x000064000021f000 */
[----:B0-----:R-:W-:Y:S02]  /*0110*/  IMAD.MOV.U32 R2, RZ, RZ, RZ ;  /* 0x000000ffff027224 */ /* 0x001fe400078e00ff */
[----:B-1----:R-:W-:-:S04]  /*0120*/  IMAD.MOV R9, RZ, RZ, -R3 ;  /* 0x000000ffff097224 */ /* 0x002fc800078e0a03 */
[----:B------:R-:W-:-:S04]  /*0130*/  IMAD R9, R9, R10, RZ ;  /* 0x0000000a09097224 */ /* 0x000fc800078e02ff */
[----:B------:R-:W-:-:S06]  /*0140*/  IMAD.HI.U32 R8, R3, R9, R2 ;  /* 0x0000000903087227 */ /* 0x000fcc00078e0002 */
[----:B------:R-:W-:-:S05]  /*0150*/  IMAD.HI.U32 R3, R8, R5, RZ ;  /* 0x0000000508037227 */ /* 0x000fca00078e00ff */
[----:B------:R-:W-:-:S05]  /*0160*/  IADD3 R2, PT, PT, -R3, RZ, RZ ;  /* 0x000000ff03027210 */ /* 0x000fca0007ffe1ff */
[----:B------:R-:W-:-:S05]  /*0170*/  IMAD R5, R10, R2, R5 ;  /* 0x000000020a057224 */ /* 0x000fca00078e0205 */
[----:B------:R-:W-:-:S13]  /*0180*/  ISETP.GE.U32.AND P0, PT, R5, R10, PT ;  /* 0x0000000a0500720c */ /* 0x000fda0003f06070 */
[----:B------:R-:W-:Y:S02]  /*0190*/  @P0 IMAD.IADD R5, R5, 0x1, -R10 ;  /* 0x0000000105050824 */ /* 0x000fe400078e0a0a */
[----:B------:R-:W-:-:S03]  /*01a0*/  @P0 VIADD R3, R3, 0x1 ;  /* 0x0000000103030836 */ /* 0x000fc60000000000 */
[----:B------:R-:W-:-:S13]  /*01b0*/  ISETP.GE.U32.AND P1, PT, R5, R10, PT ;  /* 0x0000000a0500720c */ /* 0x000fda0003f26070 */
[----:B------:R-:W-:Y:S01]  /*01c0*/  @P1 VIADD R3, R3, 0x1 ;  /* 0x0000000103031836 */ /* 0x000fe20000000000 */
[----:B------:R-:W-:-:S05]  /*01d0*/  @!P2 LOP3.LUT R3, RZ, R10, RZ, 0x33, !PT ;  /* 0x0000000aff03a212 */ /* 0x000fca00078e33ff */
[----:B------:R-:W-:-:S05]  /*01e0*/  IMAD.IADD R3, R6, 0x1, R3 ;  /* 0x0000000106037824 */ /* 0x000fca00078e0203 */
[C---:B------:R-:W-:Y:S02]  /*01f0*/  LOP3.LUT R2, R3.reuse, 0x3, RZ, 0xc0, !PT ;  /* 0x0000000303027812 */ /* 0x040fe400078ec0ff */
[----:B------:R-:W-:Y:S02]  /*0200*/  ISETP.GE.U32.AND P1, PT, R3, 0x3, PT ;  /* 0x000000030300780c */ /* 0x000fe40003f26070 */
[----:B------:R-:W-:Y:S02]  /*0210*/  ISETP.NE.AND P0, PT, R2, 0x3, PT ;  /* 0x000000030200780c */ /* 0x000fe40003f05270 */
[----:B------:R-:W-:-:S11]  /*0220*/  MOV R2, R0 ;  /* 0x0000000000027202 */ /* 0x000fd60000000f00 */
[----:B------:R-:W-:Y:S05]  /*0230*/  @!P0 BRA `(.L_x_3) ;  /* 0x0000000000348947 */ /* 0x000fea0003800000 */
[----:B------:R-:W0:Y:S01]  /*0240*/  S2UR UR5, SR_CgaCtaId ;  /* 0x00000000000579c3 */ /* 0x000e220000008800 */
[----:B------:R-:W-:Y:S01]  /*0250*/  VIADD R2, R3, 0x1 ;  /* 0x0000000103027836 */ /* 0x000fe20000000000 */
[----:B------:R-:W-:-:S04]  /*0260*/  UMOV UR4, 0x400 ;  /* 0x0000040000047882 */ /* 0x000fc80000000000 */
[----:B------:R-:W-:-:S05]  /*0270*/  LOP3.LUT R3, R2, 0x3, RZ, 0xc0, !PT ;  /* 0x0000000302037812 */ /* 0x000fca00078ec0ff */
[----:B------:R-:W-:Y:S02]  /*0280*/  IMAD R2, R3, R10, R0 ;  /* 0x0000000a03027224 */ /* 0x000fe400078e0200 */
[----:B------:R-:W-:Y:S01]  /*0290*/  IMAD.MOV R4, RZ, RZ, -R3 ;  /* 0x000000ffff047224 */ /* 0x000fe200078e0a03 */
[----:B0-----:R-:W-:-:S06]  /*02a0*/  ULEA UR4, UR5, UR4, 0x18 ;  /* 0x0000000405047291 */ /* 0x001fcc000f8ec0ff */
[----:B------:R-:W-:-:S07]  /*02b0*/  LEA R3, R0, UR4, 0x2 ;  /* 0x0000000400037c11 */ /* 0x000fce000f8e10ff */
.L_x_4:
[----:B------:R-:W-:Y:S01]  /*02c0*/  VIADD R4, R4, 0x1 ;  /* 0x0000000104047836 */ /* 0x000fe20000000000 */
[----:B------:R0:W-:Y:S04]  /*02d0*/  STS [R3], RZ ;  /* 0x000000ff03007388 */ /* 0x0001e80000000800 */
[----:B------:R-:W-:Y:S01]  /*02e0*/  ISETP.NE.AND P0, PT, R4, RZ, PT ;  /* 0x000000ff0400720c */ /* 0x000fe20003f05270 */
[----:B0-----:R-:W-:-:S12]  /*02f0*/  IMAD R3, R10, 0x4, R3 ;  /* 0x000000040a037824 */ /* 0x001fd800078e0203 */
[----:B------:R-:W-:Y:S05]  /*0300*/  @P0 BRA `(.L_x_4) ;  /* 0xfffffffc00ec0947 */ /* 0x000fea000383ffff */
.L_x_3:
[----:B------:R-:W-:Y:S05]  /*0310*/  BSYNC.RECONVERGENT B1 ;  /* 0x0000000000017941 */ /* 0x000fea0003800200 */
.L_x_2:
[----:B------:R-:W-:Y:S05]  /*0320*/  @!P1 BRA `(.L_x_1) ;  /* 0x00000000003c9947 */ /* 0x000fea0003800000 */
[----:B------:R-:W0:Y:S01]  /*0330*/  S2UR UR5, SR_CgaCtaId ;  /* 0x00000000000579c3 */ /* 0x000e220000008800 */
[----:B------:R-:W-:Y:S02]  /*0340*/  UMOV UR4, 0x400 ;  /* 0x0000040000047882 */ /* 0x000fe40000000000 */
[----:B0-----:R-:W-:-:S06]  /*0350*/  ULEA UR4, UR5, UR4, 0x18 ;  /* 0x0000000405047291 */ /* 0x001fcc000f8ec0ff */
[----:B------:R-:W-:-:S07]  /*0360*/  LEA R3, R2, UR4, 0x2 ;  /* 0x0000000402037c11 */ /* 0x000fce000f8e10ff */
.L_x_5:
[C---:B------:R-:W-:Y:S01]  /*0370*/  LEA R4, R10.reuse, R3, 0x2 ;  /* 0x000000030a047211 */ /* 0x040fe200078e10ff */
[C-C-:B------:R-:W-:Y:S01]  /*0380*/  IMAD R5, R10.reuse, 0x8, R3.reuse ;  /* 0x000000080a057824 */ /* 0x140fe200078e0203 */
[----:B------:R0:W-:Y:S01]  /*0390*/  STS [R3], RZ ;  /* 0x000000ff03007388 */ /* 0x0001e20000000800 */
[C-C-:B------:R-:W-:Y:S02]  /*03a0*/  IMAD R6, R10.reuse, 0xc, R3.reuse ;  /* 0x0000000c0a067824 */ /* 0x140fe400078e0203 */
[----:B------:R-:W-:Y:S01]  /*03b0*/  IMAD R2, R10, 0x4, R2 ;  /* 0x000000040a027824 */ /* 0x000fe200078e0202 */
[----:B------:R1:W-:Y:S04]  /*03c0*/  STS [R4], RZ ;  /* 0x000000ff04007388 */ /* 0x0003e80000000800 */
[----:B------:R1:W-:Y:S01]  /*03d0*/  STS [R5], RZ ;  /* 0x000000ff05007388 */ /* 0x0003e20000000800 */
[----:B------:R-:W-:Y:S01]  /*03e0*/  ISETP.GE.U32.AND P0, PT, R2, 0x100, PT ;  /* 0x000001000200780c */ /* 0x000fe20003f06070 */
[----:B0-----:R-:W-:-:S02]  /*03f0*/  IMAD R3, R10, 0x10, R3 ;  /* 0x000000100a037824 */ /* 0x001fc400078e0203 */
[----:B------:R1:W-:Y:S10]  /*0400*/  STS [R6], RZ ;  /* 0x000000ff06007388 */ /* 0x0003f40000000800 */
[----:B-1----:R-:W-:Y:S05]  /*0410*/  @!P0 BRA `(.L_x_5) ;  /* 0xfffffffc00d48947 */ /* 0x002fea000383ffff */
.L_x_1:
[----:B------:R-:W-:Y:S05]  /*0420*/  BSYNC.RECONVERGENT B0 ;  /* 0x0000000000007941 */ /* 0x000fea0003800200 */
.L_x_0:
[----:B------:R-:W0:Y:S01]  /*0430*/  LDCU UR4, c[0x0][0x370] ;  /* 0x00006e00ff0477ac */ /* 0x000e220008000800 */
[----:B------:R-:W1:Y:S08]  /*0440*/  S2UR UR5, SR_CTAID.X ;  /* 0x00000000000579c3 */ /* 0x000e700000002500 */
[----:B------:R-:W-:Y:S06]  /*0450*/  BAR.SYNC.DEFER_BLOCKING 0x0 ;  /* 0x0000000000007b1d */ /* 0x000fec0000010000 */
[----:B------:R-:W2:Y:S02]  /*0460*/  LDCU UR8, c[0x0][0x390] ;  /* 0x00007200ff0877ac */ /* 0x000ea40008000800 */
[----:B------:R-:W1:Y:S01]  /*0470*/  LDC R3, c[0x0][0x360] ;  /* 0x0000d800ff037b82 */ /* 0x000e620000000800 */
[----:B------:R-:W-:Y:S01]  /*0480*/  BSSY.RECONVERGENT B0, `(.L_x_6) ;  /* 0x0000051000007945 */ /* 0x000fe20003800200 */
[----:B------:R-:W3:Y:S01]  /*0490*/  LDCU.64 UR6, c[0x0][0x358] ;  /* 0x00006b00ff0677ac */ /* 0x000ee20008000a00 */
[----:B------:R-:W4:Y:S01]  /*04a0*/  LDCU.64 UR10, c[0x0][0x388] ;  /* 0x00007100ff0a77ac */ /* 0x000f220008000a00 */
[----:B------:R-:W0:Y:S01]  /*04b0*/  LDCU.64 UR12, c[0x0][0x388] ;  /* 0x00007100ff0c77ac */ /* 0x000e220008000a00 */
[----:B-1----:R-:W-:-:S05]  /*04c0*/  IMAD R5, R3, UR5, R0 ;  /* 0x0000000503057c24 */ /* 0x002fca000f8e0200 */
[----:B--2---:R-:W-:-:S13]  /*04d0*/  ISETP.GE.AND P0, PT, R5, UR8, PT ;  /* 0x0000000805007c0c */ /* 0x004fda000bf06270 */
[----:B0--34-:R-:W-:Y:S05]  /*04e0*/  @P0 BRA `(.L_x_7) ;  /* 0x0000000400280947 */ /* 0x019fea0003800000 */
[----:B------:R-:W-:Y:S01]  /*04f0*/  IMAD R2, R3, UR4, RZ ;  /* 0x0000000403027c24 */ /* 0x000fe2000f8e02ff */
[----:B------:R-:W-:Y:S03]  /*0500*/  BSSY.RECONVERGENT B1, `(.L_x_8) ;  /* 0x000002c000017945 */ /* 0x000fe60003800200 */
[----:B------:R-:W0:Y:S01]  /*0510*/  I2F.U32.RP R10, R2 ;  /* 0x00000002000a7306 */ /* 0x000e220000209000 */
[C---:B------:R-:W-:Y:S01]  /*0520*/  IMAD.IADD R4, R2.reuse, 0x1, R5 ;  /* 0x0000000102047824 */ /* 0x040fe200078e0205 */
[----:B------:R-:W-:Y:S02]  /*0530*/  IADD3 R11, PT, PT, RZ, -R2, RZ ;  /* 0x80000002ff0b7210 */ /* 0x000fe40007ffe0ff */
[----:B------:R-:W-:Y:S02]  /*0540*/  ISETP.NE.U32.AND P2, PT, R2, RZ, PT ;  /* 0x000000ff0200720c */ /* 0x000fe40003f45070 */
[----:B------:R-:W-:-:S02]  /*0550*/  ISETP.GE.AND P0, PT, R4, UR8, PT ;  /* 0x0000000804007c0c */ /* 0x000fc4000bf06270 */
[----:B------:R-:W-:Y:S02]  /*0560*/  VIMNMX R9, PT, PT, R4, UR8, !PT ;  /* 0x0000000804097c48 */ /* 0x000fe4000ffe0100 */
[----:B------:R-:W-:-:S04]  /*0570*/  SEL R8, RZ, 0x1, P0 ;  /* 0x00000001ff087807 */ /* 0x000fc80000000000 */
[----:B------:R-:W-:Y:S01]  /*0580*/  IADD3 R9, PT, PT, R9, -R4, -R8 ;  /* 0x8000000409097210 */ /* 0x000fe20007ffe808 */
[----:B0-----:R-:W0:Y:S02]  /*0590*/  MUFU.RCP R10, R10 ;  /* 0x0000000a000a7308 */ /* 0x001e240000001000 */
[----:B0-----:R-:W-:-:S06]  /*05a0*/  VIADD R6, R10, 0xffffffe ;  /* 0x0ffffffe0a067836 */ /* 0x001fcc0000000000 */
[----:B------:R0:W1:Y:S02]  /*05b0*/  F2I.FTZ.U32.TRUNC.NTZ R7, R6 ;  /* 0x0000000600077305 */ /* 0x000064000021f000 */
[----:B0-----:R-:W-:Y:S02]  /*05c0*/  IMAD.MOV.U32 R6, RZ, RZ, RZ ;  /* 0x000000ffff067224 */ /* 0x001fe400078e00ff */
[----:B-1----:R-:W-:-:S04]  /*05d0*/  IMAD R11, R11, R7, RZ ;  /* 0x000000070b0b7224 */ /* 0x002fc800078e02ff */
[----:B------:R-:W-:-:S06]  /*05e0*/  IMAD.HI.U32 R10, R7, R11, R6 ;  /* 0x0000000b070a7227 */ /* 0x000fcc00078e0006 */
[----:B------:R-:W-:-:S04]  /*05f0*/  IMAD.HI.U32 R7, R10, R9, RZ ;  /* 0x000000090a077227 */ /* 0x000fc800078e00ff */
[----:B------:R-:W-:-:S04]  /*0600*/  IMAD.MOV R4, RZ, RZ, -R7 ;  /* 0x000000ffff047224 */ /* 0x000fc800078e0a07 */
[----:B------:R-:W-:-:S05]  /*0610*/  IMAD R9, R2, R4, R9 ;  /* 0x0000000402097224 */ /* 0x000fca00078e0209 */
[----:B------:R-:W-:-:S13]  /*0620*/  ISETP.GE.U32.AND P0, PT, R9, R2, PT ;  /* 0x000000020900720c */ /* 0x000fda0003f06070 */
[----:B------:R-:W-:Y:S01]  /*0630*/  @P0 IMAD.IADD R9, R9, 0x1, -R2 ;  /* 0x0000000109090824 */ /* 0x000fe200078e0a02 */
[----:B------:R-:W-:-:S04]  /*0640*/  @P0 IADD3 R7, PT, PT, R7, 0x1, RZ ;  /* 0x0000000107070810 */ /* 0x000fc80007ffe0ff */
[----:B------:R-:W-:-:S13]  /*0650*/  ISETP.GE.U32.AND P1, PT, R9, R2, PT ;  /* 0x000000020900720c */ /* 0x000fda0003f26070 */
[----:B------:R-:W-:Y:S01]  /*0660*/  @P1 VIADD R7, R7, 0x1 ;  /* 0x0000000107071836 */ /* 0x000fe20000000000 */
[----:B------:R-:W-:-:S05]  /*0670*/  @!P2 LOP3.LUT R7, RZ, R2, RZ, 0x33, !PT ;  /* 0x00000002ff07a212 */ /* 0x000fca00078e33ff */
[----:B------:R-:W-:-:S05]  /*0680*/  IMAD.IADD R4, R8, 0x1, R7 ;  /* 0x0000000108047824 */ /* 0x000fca00078e0207 */
[C---:B------:R-:W-:Y:S02]  /*0690*/  LOP3.LUT R6, R4.reuse, 0x3, RZ, 0xc0, !PT ;  /* 0x0000000304067812 */ /* 0x040fe400078ec0ff */
[----:B------:R-:W-:Y:S02]  /*06a0*/  ISETP.GE.U32.AND P0, PT, R4, 0x3, PT ;  /* 0x000000030400780c */ /* 0x000fe40003f06070 */
[----:B------:R-:W-:-:S13]  /*06b0*/  ISETP.NE.AND P1, PT, R6, 0x3, PT ;  /* 0x000000030600780c */ /* 0x000fda0003f25270 */
[----:B------:R-:W-:Y:S05]  /*06c0*/  @!P1 BRA `(.L_x_9) ;  /* 0x00000000003c9947 */ /* 0x000fea0003800000 */
[----:B------:R-:W0:Y:S01]  /*06d0*/  S2R R7, SR_CgaCtaId ;  /* 0x0000000000077919 */ /* 0x000e220000008800 */
[----:B------:R-:W-:Y:S01]  /*06e0*/  VIADD R4, R4, 0x1 ;  /* 0x0000000104047836 */ /* 0x000fe20000000000 */
[----:B------:R-:W-:-:S04]  /*06f0*/  MOV R6, 0x400 ;  /* 0x0000040000067802 */ /* 0x000fc80000000f00 */
[----:B------:R-:W-:-:S05]  /*0700*/  LOP3.LUT R4, R4, 0x3, RZ, 0xc0, !PT ;  /* 0x0000000304047812 */ /* 0x000fca00078ec0ff */
[----:B------:R-:W-:Y:S01]  /*0710*/  IMAD.MOV R4, RZ, RZ, -R4 ;  /* 0x000000ffff047224 */ /* 0x000fe200078e0a04 */
[----:B0-----:R-:W-:-:S07]  /*0720*/  LEA R9, R7, R6, 0x18 ;  /* 0x0000000607097211 */ /* 0x001fce00078ec0ff */
.L_x_10:
[----:B------:R-:W-:-:S04]  /*0730*/  IADD3 R6, P1, PT, R5, UR10, RZ ;  /* 0x0000000a05067c10 */ /* 0x000fc8000ff3e0ff */
[----:B------:R-:W-:-:S05]  /*0740*/  LEA.HI.X.SX32 R7, R5, UR11, 0x1, P1 ;  /* 0x0000000b05077c11 */ /* 0x000fca00088f0eff */
[----:B------:R-:W2:Y:S01]  /*0750*/  LDG.E.U8 R6, desc[UR6][R6.64] ;  /* 0x0000000606067981 */ /* 0x000ea2000c1e1100 */
[----:B------:R-:W-:Y:S02]  /*0760*/  VIADD R4, R4, 0x1 ;  /* 0x0000000104047836 */ /* 0x000fe40000000000 */
[----:B------:R-:W-:-:S03]  /*0770*/  IMAD.IADD R5, R2, 0x1, R5 ;  /* 0x0000000102057824 */ /* 0x000fc600078e0205 */
[----:B------:R-:W-:Y:S02]  /*0780*/  ISETP.NE.AND P1, PT, R4, RZ, PT ;  /* 0x000000ff0400720c */ /* 0x000fe40003f25270 */
[----:B0-2---:R-:W-:-:S05]  /*0790*/  LEA R8, R6, R9, 0x2 ;  /* 0x0000000906087211 */ /* 0x005fca00078e10ff */
[----:B------:R0:W-:Y:S06]  /*07a0*/  ATOMS.POPC.INC.32 RZ, [R8+URZ] ;  /* 0x0000000008ff7f8c */ /* 0x0001ec000d8000ff */
[----:B------:R-:W-:Y:S05]  /*07b0*/  @P1 BRA `(.L_x_10) ;  /* 0xfffffffc00dc1947 */ /* 0x000fea000383ffff */
.L_x_9:
[----:B------:R-:W-:Y:S05]  /*07c0*/  BSYNC.RECONVERGENT B1 ;  /* 0x0000000000017941 */ /* 0x000fea0003800200 */
.L_x_8:
[----:B------:R-:W-:Y:S05]  /*07d0*/  @!P0 BRA `(.L_x_7) ;  /* 0x00000000006c8947 */ /* 0x000fea0003800000 */
[----:B------:R-:W1:Y:S01]  /*07e0*/  S2R R7, SR_CgaCtaId ;  /* 0x0000000000077919 */ /* 0x000e620000008800 */
[----:B------:R-:W-:Y:S02]  /*07f0*/  MOV R4, 0x400 ;  /* 0x0000040000047802 */ /* 0x000fe40000000f00 */
[----:B------:R-:W-:Y:S02]  /*0800*/  SHF.R.S32.HI R17, RZ, 0x1f, R2 ;  /* 0x0000001fff117819 */ /* 0x000fe40000011402 */
[----:B-1----:R-:W-:-:S07]  /*0810*/  LEA R19, R7, R4, 0x18 ;  /* 0x0000000407137211 */ /* 0x002fce00078ec0ff */
.L_x_11:
[----:B------:R-:W-:-:S04]  /*0820*/  IADD3 R12, P0, PT, R5, UR12, RZ ;  /* 0x0000000c050c7c10 */ /* 0x000fc8000ff1e0ff */
[----:B------:R-:W-:Y:S02]  /*0830*/  LEA.HI.X.SX32 R13, R5, UR13, 0x1, P0 ;  /* 0x0000000d050d7c11 */ /* 0x000fe400080f0eff */
[----:B------:R-:W-:-:S03]  /*0840*/  IADD3 R6, P0, PT, R2, R12, RZ ;  /* 0x0000000c02067210 */ /* 0x000fc60007f1e0ff */
[----:B------:R-:W2:Y:S02]  /*0850*/  LDG.E.U8 R12, desc[UR6][R12.64] ;  /* 0x000000060c0c7981 */ /* 0x000ea4000c1e1100 */
[----:B------:R-:W-:Y:S01]  /*0860*/  IMAD.X R7, R17, 0x1, R13, P0 ;  /* 0x0000000111077824 */ /* 0x000fe200000e060d */
[----:B0-----:R-:W-:-:S04]  /*0870*/  IADD3 R8, P0, PT, R2, R6, RZ ;  /* 0x0000000602087210 */ /* 0x001fc80007f1e0ff */
[----:B------:R-:W3:Y:S01]  /*0880*/  LDG.E.U8 R6, desc[UR6][R6.64] ;  /* 0x0000000606067981 */ /* 0x000ee2000c1e1100 */
[----:B------:R-:W-:Y:S01]  /*0890*/  IMAD.X R9, R17, 0x1, R7, P0 ;  /* 0x0000000111097824 */ /* 0x000fe200000e0607 */
[----:B------:R-:W-:-:S04]  /*08a0*/  IADD3 R10, P0, PT, R2, R8, RZ ;  /* 0x00000008020a7210 */ /* 0x000fc80007f1e0ff */
[----:B------:R-:W-:Y:S01]  /*08b0*/  IADD3.X R11, PT, PT, R17, R9, RZ, P0, !PT ;  /* 0x00000009110b7210 */ /* 0x000fe200007fe4ff */
[----:B------:R-:W4:Y:S04]  /*08c0*/  LDG.E.U8 R8, desc[UR6][R8.64] ;  /* 0x0000000608087981 */ /* 0x000f28000c1e1100 */
[----:B------:R-:W5:Y:S01]  /*08d0*/  LDG.E.U8 R10, desc[UR6][R10.64] ;  /* 0x000000060a0a7981 */ /* 0x000f62000c1e1100 */
[----:B------:R-:W-:-:S05]  /*08e0*/  IMAD R5, R2, 0x4, R5 ;  /* 0x0000000402057824 */ /* 0x000fca00078e0205 */
[----:B------:R-:W-:Y:S01]  /*08f0*/  ISETP.GE.AND P0, PT, R5, UR8, PT ;  /* 0x0000000805007c0c */ /* 0x000fe2000bf06270 */
[----:B-12---:R-:W-:-:S05]  /*0900*/  IMAD R4, R12, 0x4, R19 ;  /* 0x000000040c047824 */ /* 0x006fca00078e0213 */
[----:B------:R1:W-:Y:S01]  /*0910*/  ATOMS.POPC.INC.32 RZ, [R4+URZ] ;  /* 0x0000000004ff7f8c */ /* 0x0003e2000d8000ff */
[----:B---3--:R-:W-:-:S05]  /*0920*/  IMAD R14, R6, 0x4, R19 ;  /* 0x00000004060e7824 */ /* 0x008fca00078e0213 */
[----:B------:R1:W-:Y:S01]  /*0930*/  ATOMS.POPC.INC.32 RZ, [R14+URZ] ;  /* 0x000000000eff7f8c */ /* 0x0003e2000d8000ff */
[----:B----4-:R-:W-:Y:S01]  /*0940*/  IMAD R15, R8, 0x4, R19 ;  /* 0x00000004080f7824 */ /* 0x010fe200078e0213 */
[----:B-----5:R-:W-:-:S04]  /*0950*/  LEA R16, R10, R19, 0x2 ;  /* 0x000000130a107211 */ /* 0x020fc800078e10ff */
[----:B------:R1:W-:Y:S04]  /*0960*/  ATOMS.POPC.INC.32 RZ, [R15+URZ] ;  /* 0x000000000fff7f8c */ /* 0x0003e8000d8000ff */
[----:B------:R1:W-:Y:S01]  /*0970*/  ATOMS.POPC.INC.32 RZ, [R16+URZ] ;  /* 0x0000000010ff7f8c */ /* 0x0003e2000d8000ff */
[----:B------:R-:W-:Y:S05]  /*0980*/  @!P0 BRA `(.L_x_11) ;  /* 0xfffffffc00a48947 */ /* 0x000fea000383ffff */
.L_x_7:
[----:B------:R-:W-:Y:S05]  /*0990*/  BSYNC.RECONVERGENT B0 ;  /* 0x0000000000007941 */ /* 0x000fea0003800200 */
.L_x_6:
[----:B------:R-:W-:Y:S01]  /*09a0*/  BAR.SYNC.DEFER_BLOCKING 0x0 ;  /* 0x0000000000007b1d */ /* 0x000fe20000010000 */
[----:B------:R-:W-:-:S13]  /*09b0*/  ISETP.GT.U32.AND P0, PT, R0, 0xff, PT ;  /* 0x000000ff0000780c */ /* 0x000fda0003f04070 */
[----:B------:R-:W-:Y:S05]  /*09c0*/  @P0 EXIT ;  /* 0x000000000000094d */ /* 0x000fea0003800000 */
[----:B0-----:R-:W0:Y:S01]  /*09d0*/  I2F.U32.RP R8, R3 ;  /* 0x0000000300087306 */ /* 0x001e220000209000 */
[----:B------:R-:W-:Y:S01]  /*09e0*/  IADD3 R2, PT, PT, R0, R3, RZ ;  /* 0x0000000300027210 */ /* 0x000fe20007ffe0ff */
[----:B------:R-:W-:Y:S01]  /*09f0*/  BSSY.RECONVERGENT B0, `(.L_x_12) ;  /* 0x000002c000007945 */ /* 0x000fe20003800200 */
[----:B------:R-:W-:Y:S02]  /*0a00*/  ISETP.NE.U32.AND P2, PT, R3, RZ, PT ;  /* 0x000000ff0300720c */ /* 0x000fe40003f45070 */
[C---:B------:R-:W-:Y:S02]  /*0a10*/  ISETP.GE.U32.AND P0, PT, R2.reuse, 0x100, PT ;  /* 0x000001000200780c */ /* 0x040fe40003f06070 */
[----:B------:R-:W-:Y:S01]  /*0a20*/  VIMNMX.U32 R7, PT, PT, R2, 0x100, !PT ;  /* 0x0000010002077848 */ /* 0x000fe20007fe0000 */
[----:B0-----:R-:W1:Y:S02]  /*0a30*/  MUFU.RCP R8, R8 ;  /* 0x0000000800087308 */ /* 0x001e640000001000 */
[----:B-1----:R-:W-:-:S06]  /*0a40*/  VIADD R4, R8, 0xffffffe ;  /* 0x0ffffffe08047836 */ /* 0x002fcc0000000000 */
[----:B------:R0:W1:Y:S02]  /*0a50*/  F2I.FTZ.U32.TRUNC.NTZ R5, R4 ;  /* 0x0000000400057305 */ /* 0x000064000021f000 */
[----:B0-----:R-:W-:Y:S02]  /*0a60*/  IMAD.MOV.U32 R4, RZ, RZ, RZ ;  /* 0x000000ffff047224 */ /* 0x001fe400078e00ff */
[----:B-1----:R-:W-:-:S04]  /*0a70*/  IMAD.MOV R6, RZ, RZ, -R5 ;  /* 0x000000ffff067224 */ /* 0x002fc800078e0a05 */
[----:B------:R-:W-:Y:S01]  /*0a80*/  IMAD R9, R6, R3, RZ ;  /* 0x0000000306097224 */ /* 0x000fe200078e02ff */
[----:B------:R-:W-:-:S03]  /*0a90*/  SEL R6, RZ, 0x1, P0 ;  /* 0x00000001ff067807 */ /* 0x000fc60000000000 */
[----:B------:R-:W-:Y:S01]  /*0aa0*/  IMAD.HI.U32 R5, R5, R9, R4 ;  /* 0x0000000905057227 */ /* 0x000fe200078e0004 */
[----:B------:R-:W-:-:S05]  /*0ab0*/  IADD3 R2, PT, PT, R7, -R2, -R6 ;  /* 0x8000000207027210 */ /* 0x000fca0007ffe806 */
        /* <DEDUP_REMOVED lines=14> */
[----:B------:R-:W0:Y:S01]  /*0ba0*/  S2UR UR5, SR_CgaCtaId ;  /* 0x00000000000579c3 */ /* 0x000e220000008800 */
[----:B------:R-:W-:Y:S01]  /*0bb0*/  VIADD R2, R2, 0x1 ;  /* 0x0000000102027836 */ /* 0x000fe20000000000 */
[----:B------:R-:W-:-:S04]  /*0bc0*/  UMOV UR4, 0x400 ;  /* 0x0000040000047882 */ /* 0x000fc80000000000 */
[----:B------:R-:W-:Y:S02]  /*0bd0*/  LOP3.LUT R2, R2, 0x3, RZ, 0xc0, !PT ;  /* 0x0000000302027812 */ /* 0x000fe400078ec0ff */
[----:B------:R-:W1:Y:S02]  /*0be0*/  LDC.64 R4, c[0x0][0x380] ;  /* 0x0000e000ff047b82 */ /* 0x000e640000000a00 */
[----:B------:R-:W-:Y:S01]  /*0bf0*/  IADD3 R7, PT, PT, -R2, RZ, RZ ;  /* 0x000000ff02077210 */ /* 0x000fe20007ffe1ff */
[----:B0-----:R-:W-:-:S06]  /*0c00*/  ULEA UR4, UR5, UR4, 0x18 ;  /* 0x0000000405047291 */ /* 0x001fcc000f8ec0ff */
[C---:B------:R-:W-:Y:S01]  /*0c10*/  LEA R6, R0.reuse, UR4, 0x2 ;  /* 0x0000000400067c11 */ /* 0x040fe2000f8e10ff */
[----:B-1----:R-:W-:-:S04]  /*0c20*/  IMAD.WIDE.U32 R4, R0, 0x4, R4 ;  /* 0x0000000400047825 */ /* 0x002fc800078e0004 */
[----:B------:R-:W-:-:S07]  /*0c30*/  IMAD R0, R2, R3, R0 ;  /* 0x0000000302007224 */ /* 0x000fce00078e0200 */
.L_x_14:
[----:B------:R0:W1:Y:S01]  /*0c40*/  LDS R9, [R6] ;  /* 0x0000000006097984 */ /* 0x0000620000000800 */
[----:B------:R-:W-:-:S05]  /*0c50*/  VIADD R7, R7, 0x1 ;  /* 0x0000000107077836 */ /* 0x000fca0000000000 */
[----:B------:R-:W-:Y:S01]  /*0c60*/  ISETP.NE.AND P0, PT, R7, RZ, PT ;  /* 0x000000ff0700720c */ /* 0x000fe20003f05270 */
[C---:B0-----:R-:W-:Y:S01]  /*0c70*/  IMAD R6, R3.reuse, 0x4, R6 ;  /* 0x0000000403067824 */ /* 0x041fe200078e0206 */
[----:B-1----:R0:W-:Y:S02]  /*0c80*/  REDG.E.ADD.STRONG.GPU desc[UR6][R4.64], R9 ;  /* 0x000000090400798e */ /* 0x0021e4000c12e106 */
[----:B0-----:R-:W-:-:S09]  /*0c90*/  IMAD.WIDE.U32 R4, R3, 0x4, R4 ;  /* 0x0000000403047825 */ /* 0x001fd200078e0004 */
[----:B------:R-:W-:Y:S05]  /*0ca0*/  @P0 BRA `(.L_x_14) ;  /* 0xfffffffc00e40947 */ /* 0x000fea000383ffff */
.L_x_13:
[----:B------:R-:W-:Y:S05]  /*0cb0*/  BSYNC.RECONVERGENT B0 ;  /* 0x0000000000007941 */ /* 0x000fea0003800200 */
.L_x_12:
[----:B------:R-:W-:Y:S05]  /*0cc0*/  @!P1 EXIT ;  /* 0x000000000000994d */ /* 0x000fea0003800000 */
[----:B------:R-:W0:Y:S01]  /*0cd0*/  S2UR UR5, SR_CgaCtaId ;  /* 0x00000000000579c3 */ /* 0x000e220000008800 */
[----:B------:R-:W-:Y:S01]  /*0ce0*/  UMOV UR4, 0x400 ;  /* 0x0000040000047882 */ /* 0x000fe20000000000 */
[C-C-:B------:R-:W-:Y:S01]  /*0cf0*/  IMAD R2, R3.reuse, 0x2, R0.reuse ;  /* 0x0000000203027824 */ /* 0x140fe200078e0200 */
[----:B------:R-:W-:Y:S01]  /*0d00*/  IADD3 R15, PT, PT, R0, R3, RZ ;  /* 0x00000003000f7210 */ /* 0x000fe20007ffe0ff */
[----:B------:R-:W-:-:S04]  /*0d10*/  IMAD R14, R3, 0x3, R0 ;  /* 0x00000003030e7824 */ /* 0x000fc800078e0200 */
[----:B------:R-:W1:Y:S01]  /*0d20*/  LDC.64 R4, c[0x0][0x380] ;  /* 0x0000e000ff047b82 */ /* 0x000e620000000a00 */
[----:B0-----:R-:W-:-:S06]  /*0d30*/  ULEA UR4, UR5, UR4, 0x18 ;  /* 0x0000000405047291 */ /* 0x001fcc000f8ec0ff */
[----:B------:R-:W-:-:S07]  /*0d40*/  LEA R16, R0, UR4, 0x2 ;  /* 0x0000000400107c11 */ /* 0x000fce000f8e10ff */
.L_x_15:
[C-C-:B------:R-:W-:Y:S01]  /*0d50*/  IMAD R18, R3.reuse, 0x4, R16.reuse ;  /* 0x0000000403127824 */ /* 0x140fe200078e0210 */
[----:B0-----:R0:W2:Y:S01]  /*0d60*/  LDS R17, [R16] ;  /* 0x0000000010117984 */ /* 0x0010a20000000800 */
[C-C-:B------:R-:W-:Y:S02]  /*0d70*/  IMAD R20, R3.reuse, 0x8, R16.reuse ;  /* 0x0000000803147824 */ /* 0x140fe400078e0210 */
[----:B------:R-:W-:Y:S01]  /*0d80*/  IMAD R22, R3, 0xc, R16 ;  /* 0x0000000c03167824 */ /* 0x000fe200078e0210 */
[----:B------:R-:W3:Y:S01]  /*0d90*/  LDS R19, [R18] ;  /* 0x0000000012137984 */ /* 0x000ee20000000800 */
[----:B-1----:R-:W-:-:S03]  /*0da0*/  IMAD.WIDE.U32 R6, R0, 0x4, R4 ;  /* 0x0000000400067825 */ /* 0x002fc600078e0004 */
[----:B------:R-:W1:Y:S01]  /*0db0*/  LDS R21, [R20] ;  /* 0x0000000014157984 */ /* 0x000e620000000800 */
[----:B------:R-:W-:-:S03]  /*0dc0*/  IMAD.WIDE.U32 R8, R15, 0x4, R4 ;  /* 0x000000040f087825 */ /* 0x000fc600078e0004 */
[----:B------:R-:W4:Y:S01]  /*0dd0*/  LDS R23, [R22] ;  /* 0x0000000016177984 */ /* 0x000f220000000800 */
[----:B------:R-:W-:Y:S01]  /*0de0*/  IADD3 R0, PT, PT, R3, R0, R3 ;  /* 0x0000000003007210 */ /* 0x000fe20007ffe003 */
[----:B------:R-:W-:-:S03]  /*0df0*/  IMAD.WIDE.U32 R10, R2, 0x4, R4 ;  /* 0x00000004020a7825 */ /* 0x000fc600078e0004 */
[----:B------:R-:W-:Y:S01]  /*0e00*/  IADD3 R0, PT, PT, R3, R0, R3 ;  /* 0x0000000003007210 */ /* 0x000fe20007ffe003 */
[----:B------:R-:W-:-:S03]  /*0e10*/  IMAD.WIDE.U32 R12, R14, 0x4, R4 ;  /* 0x000000040e0c7825 */ /* 0x000fc600078e0004 */
[----:B------:R-:W-:Y:S01]  /*0e20*/  ISETP.GE.U32.AND P0, PT, R0, 0x100, PT ;  /* 0x000001000000780c */ /* 0x000fe20003f06070 */
[C---:B------:R-:W-:Y:S01]  /*0e30*/  IMAD R2, R3.reuse, 0x4, R2 ;  /* 0x0000000403027824 */ /* 0x040fe200078e0202 */
[C---:B------:R-:W-:Y:S01]  /*0e40*/  LEA R14, R3.reuse, R14, 0x2 ;  /* 0x0000000e030e7211 */ /* 0x040fe200078e10ff */
[C---:B------:R-:W-:Y:S02]  /*0e50*/  IMAD R15, R3.reuse, 0x4, R15 ;  /* 0x00000004030f7824 */ /* 0x040fe400078e020f */
[----:B0-----:R-:W-:Y:S01]  /*0e60*/  IMAD R16, R3, 0x10, R16 ;  /* 0x0000001003107824 */ /* 0x001fe200078e0210 */
[----:B--2---:R0:W-:Y:S04]  /*0e70*/  REDG.E.ADD.STRONG.GPU desc[UR6][R6.64], R17 ;  /* 0x000000110600798e */ /* 0x0041e8000c12e106 */
[----:B---3--:R0:W-:Y:S04]  /*0e80*/  REDG.E.ADD.STRONG.GPU desc[UR6][R8.64], R19 ;  /* 0x000000130800798e */ /* 0x0081e8000c12e106 */
[----:B-1----:R0:W-:Y:S04]  /*0e90*/  REDG.E.ADD.STRONG.GPU desc[UR6][R10.64], R21 ;  /* 0x000000150a00798e */ /* 0x0021e8000c12e106 */
[----:B----4-:R0:W-:Y:S01]  /*0ea0*/  REDG.E.ADD.STRONG.GPU desc[UR6][R12.64], R23 ;  /* 0x000000170c00798e */ /* 0x0101e2000c12e106 */
[----:B------:R-:W-:Y:S05]  /*0eb0*/  @!P0 BRA `(.L_x_15) ;  /* 0xfffffffc00a48947 */ /* 0x000fea000383ffff */
[----:B------:R-:W-:Y:S05]  /*0ec0*/  EXIT ;  /* 0x000000000000794d */ /* 0x000fea0003800000 */
.L_x_16:
[----:B------:R-:W-:-:S00]  /*0ed0*/  BRA `(.L_x_16) ;  /* 0xfffffffc00fc7947 */ /* 0x000fc0000383ffff */
[----:B------:R-:W-:-:S00]  /*0ee0*/  NOP ;  /* 0x0000000000007918 */ /* 0x000fc00000000000 */
        /* <DEDUP_REMOVED lines=9> */
.L_x_17:


//--------------------- .nv.shared.histgramMakerKernel_SharedMemAtomics --------------------------
	.section	.nv.shared.histgramMakerKernel_SharedMemAtomics,"aw",@nobits
	.sectionflags	@""
	.align	4
.nv.shared.histgramMakerKernel_SharedMemAtomics:
	.zero		2048


//--------------------- .nv.shared.reserved.0     --------------------------
	.section	.nv.shared.reserved.0,"aw",@nobits
	.weak		__nv_reservedSMEM_offset_0_alias
	.size		__nv_reservedSMEM_offset_0_alias, 0, 64
	.other		__nv_reservedSMEM_offset_0_alias,@"STO_CUDA_RESERVED_SHARED STV_DEFAULT"
__nv_reservedSMEM_offset_0_alias:
	.zero		0
	.zero		64


//--------------------- .nv.constant0.histgramMakerKernel_SharedMemAtomics --------------------------
	.section	.nv.constant0.histgramMakerKernel_SharedMemAtomics,"a",@progbits
	.sectionflags	@""
	.align	4
.nv.constant0.histgramMakerKernel_SharedMemAtomics:
	.zero		916


//--------------------- SYMBOLS --------------------------

	.type		.nv.reservedSmem.offset0,@object
	.size		.nv.reservedSmem.offset0,0x4
	.type		.nv.reservedSmem.cap,@object
	.size		.nv.reservedSmem.cap,0x4
